//
// Generated by NVIDIA NVVM Compiler
//
// Compiler Build ID: CL-36424714
// Cuda compilation tools, release 13.0, V13.0.88
// Based on NVVM 20.0.0
//

.version 9.0
.target sm_100
.address_size 64

	// .globl	_Z3kenPd
.func  (.param .b64 func_retval0) __internal_accurate_pow
(
	.param .b64 __internal_accurate_pow_param_0
)
;

.visible .entry _Z3kenPd(
	.param .u64 .ptr .align 1 _Z3kenPd_param_0
)
{
	.reg .pred 	%p<5>;
	.reg .b32 	%r<13>;
	.reg .b64 	%rd<5>;
	.reg .b64 	%fd<18>;

	ld.param.u64 	%rd1, [_Z3kenPd_param_0];
	mov.u32 	%r1, %ctaid.x;
	mov.u32 	%r2, %ntid.x;
	mov.u32 	%r3, %tid.x;
	mad.lo.s32 	%r4, %r1, %r2, %r3;
	shl.b32 	%r5, %r4, 2;
	or.b32  	%r6, %r5, 1;
	cvt.rn.f64.s32 	%fd1, %r6;
	{
	.reg .b32 %temp; 
	mov.b64 	{%temp, %r7}, %fd1;
	}
	mov.f64 	%fd2, 0dBFF0000000000000;
	{
	.reg .b32 %temp; 
	mov.b64 	{%temp, %r8}, %fd2;
	}
	and.b32  	%r10, %r8, 2146435072;
	setp.eq.s32 	%p1, %r10, 1072693248;
	abs.f64 	%fd3, %fd1;
	{ // callseq 0, 0
	.param .b64 param0;
	st.param.f64 	[param0], %fd3;
	.param .b64 retval0;
	call.uni (retval0), 
	__internal_accurate_pow, 
	(
	param0
	);
	ld.param.f64 	%fd4, [retval0];
	} // callseq 0
	setp.lt.s32 	%p2, %r7, 0;
	neg.f64 	%fd6, %fd4;
	selp.f64 	%fd7, %fd6, %fd4, %p1;
	selp.f64 	%fd8, %fd7, %fd4, %p2;
	setp.eq.s32 	%p3, %r4, 0;
	selp.f64 	%fd9, 0d3FF0000000000000, %fd8, %p3;
	or.b32  	%r11, %r5, 3;
	cvt.rn.f64.s32 	%fd10, %r11;
	{
	.reg .b32 %temp; 
	mov.b64 	{%temp, %r12}, %fd10;
	}
	abs.f64 	%fd11, %fd10;
	{ // callseq 1, 0
	.param .b64 param0;
	st.param.f64 	[param0], %fd11;
	.param .b64 retval0;
	call.uni (retval0), 
	__internal_accurate_pow, 
	(
	param0
	);
	ld.param.f64 	%fd12, [retval0];
	} // callseq 1
	setp.lt.s32 	%p4, %r12, 0;
	neg.f64 	%fd14, %fd12;
	selp.f64 	%fd15, %fd14, %fd12, %p1;
	selp.f64 	%fd16, %fd15, %fd12, %p4;
	cvta.to.global.u64 	%rd2, %rd1;
	sub.f64 	%fd17, %fd9, %fd16;
	mul.wide.s32 	%rd3, %r4, 8;
	add.s64 	%rd4, %rd2, %rd3;
	st.global.f64 	[%rd4], %fd17;
	ret;

}
	// .globl	_Z4ken2PdS_Pi
.visible .entry _Z4ken2PdS_Pi(
	.param .u64 .ptr .align 1 _Z4ken2PdS_Pi_param_0,
	.param .u64 .ptr .align 1 _Z4ken2PdS_Pi_param_1,
	.param .u64 .ptr .align 1 _Z4ken2PdS_Pi_param_2
)
{
	.reg .pred 	%p<4>;
	.reg .b32 	%r<15>;
	.reg .b64 	%rd<12>;
	.reg .b64 	%fd<4>;

	ld.param.u64 	%rd2, [_Z4ken2PdS_Pi_param_0];
	ld.param.u64 	%rd3, [_Z4ken2PdS_Pi_param_1];
	ld.param.u64 	%rd4, [_Z4ken2PdS_Pi_param_2];
	cvta.to.global.u64 	%rd1, %rd4;
	mov.u32 	%r6, %ctaid.x;
	mov.u32 	%r7, %ntid.x;
	mov.u32 	%r8, %tid.x;
	mad.lo.s32 	%r1, %r6, %r7, %r8;
	ld.global.u32 	%r2, [%rd1];
	and.b32  	%r9, %r2, 1;
	setp.eq.b32 	%p1, %r9, 1;
	@%p1 bra 	$L__BB1_2;
	shr.s32 	%r14, %r2, 1;
	bra.uni 	$L__BB1_3;
$L__BB1_2:
	shr.u32 	%r10, %r2, 31;
	add.s32 	%r11, %r2, %r10;
	shr.s32 	%r12, %r11, 1;
	add.s32 	%r14, %r12, 1;
$L__BB1_3:
	setp.ge.s32 	%p2, %r1, %r14;
	@%p2 bra 	$L__BB1_5;
	shl.b32 	%r13, %r1, 1;
	cvta.to.global.u64 	%rd5, %rd2;
	mul.wide.s32 	%rd6, %r13, 8;
	add.s64 	%rd7, %rd5, %rd6;
	ld.global.f64 	%fd1, [%rd7];
	ld.global.f64 	%fd2, [%rd7+8];
	add.f64 	%fd3, %fd1, %fd2;
	cvta.to.global.u64 	%rd8, %rd3;
	mul.wide.s32 	%rd9, %r1, 8;
	add.s64 	%rd10, %rd8, %rd9;
	st.global.f64 	[%rd10], %fd3;
	mov.b64 	%rd11, 0;
	st.global.u64 	[%rd7], %rd11;
	st.global.u64 	[%rd7+8], %rd11;
$L__BB1_5:
	setp.ne.s32 	%p3, %r1, 0;
	@%p3 bra 	$L__BB1_7;
	st.global.u32 	[%rd1], %r14;
$L__BB1_7:
	ret;

}
.func  (.param .b64 func_retval0) __internal_accurate_pow(
	.param .b64 __internal_accurate_pow_param_0
)
{
	.reg .pred 	%p<8>;
	.reg .b32 	%r<49>;
	.reg .b32 	%f<3>;
	.reg .b64 	%fd<109>;

	ld.param.f64 	%fd10, [__internal_accurate_pow_param_0];
	{
	.reg .b32 %temp; 
	mov.b64 	{%temp, %r46}, %fd10;
	}
	{
	.reg .b32 %temp; 
	mov.b64 	{%r45, %temp}, %fd10;
	}
	shr.u32 	%r47, %r46, 20;
	setp.gt.u32 	%p1, %r46, 1048575;
	@%p1 bra 	$L__BB2_2;
	mul.f64 	%fd11, %fd10, 0d4350000000000000;
	{
	.reg .b32 %temp; 
	mov.b64 	{%temp, %r46}, %fd11;
	}
	{
	.reg .b32 %temp; 
	mov.b64 	{%r45, %temp}, %fd11;
	}
	shr.u32 	%r16, %r46, 20;
	add.s32 	%r47, %r16, -54;
$L__BB2_2:
	add.s32 	%r48, %r47, -1023;
	and.b32  	%r17, %r46, -2146435073;
	or.b32  	%r18, %r17, 1072693248;
	mov.b64 	%fd107, {%r45, %r18};
	setp.lt.u32 	%p2, %r18, 1073127583;
	@%p2 bra 	$L__BB2_4;
	{
	.reg .b32 %temp; 
	mov.b64 	{%r19, %temp}, %fd107;
	}
	{
	.reg .b32 %temp; 
	mov.b64 	{%temp, %r20}, %fd107;
	}
	add.s32 	%r21, %r20, -1048576;
	mov.b64 	%fd107, {%r19, %r21};
	add.s32 	%r48, %r47, -1022;
$L__BB2_4:
	add.f64 	%fd12, %fd107, 0dBFF0000000000000;
	add.f64 	%fd13, %fd107, 0d3FF0000000000000;
	rcp.approx.ftz.f64 	%fd14, %fd13;
	neg.f64 	%fd15, %fd13;
	fma.rn.f64 	%fd16, %fd15, %fd14, 0d3FF0000000000000;
	fma.rn.f64 	%fd17, %fd16, %fd16, %fd16;
	fma.rn.f64 	%fd18, %fd17, %fd14, %fd14;
	mul.f64 	%fd19, %fd12, %fd18;
	fma.rn.f64 	%fd20, %fd12, %fd18, %fd19;
	mul.f64 	%fd21, %fd20, %fd20;
	fma.rn.f64 	%fd22, %fd21, 0d3EB0F5FF7D2CAFE2, 0d3ED0F5D241AD3B5A;
	fma.rn.f64 	%fd23, %fd22, %fd21, 0d3EF3B20A75488A3F;
	fma.rn.f64 	%fd24, %fd23, %fd21, 0d3F1745CDE4FAECD5;
	fma.rn.f64 	%fd25, %fd24, %fd21, 0d3F3C71C7258A578B;
	fma.rn.f64 	%fd26, %fd25, %fd21, 0d3F6249249242B910;
	fma.rn.f64 	%fd27, %fd26, %fd21, 0d3F89999999999DFB;
	sub.f64 	%fd28, %fd12, %fd20;
	add.f64 	%fd29, %fd28, %fd28;
	neg.f64 	%fd30, %fd20;
	fma.rn.f64 	%fd31, %fd30, %fd12, %fd29;
	mul.f64 	%fd32, %fd18, %fd31;
	fma.rn.f64 	%fd33, %fd21, %fd27, 0d3FB5555555555555;
	mov.f64 	%fd34, 0d3FB5555555555555;
	sub.f64 	%fd35, %fd34, %fd33;
	fma.rn.f64 	%fd36, %fd21, %fd27, %fd35;
	add.f64 	%fd37, %fd36, 0dBC46A4CB00B9E7B0;
	add.f64 	%fd38, %fd33, %fd37;
	sub.f64 	%fd39, %fd33, %fd38;
	add.f64 	%fd40, %fd37, %fd39;
	mul.rn.f64 	%fd41, %fd20, %fd20;
	neg.f64 	%fd42, %fd41;
	fma.rn.f64 	%fd43, %fd20, %fd20, %fd42;
	{
	.reg .b32 %temp; 
	mov.b64 	{%r22, %temp}, %fd32;
	}
	{
	.reg .b32 %temp; 
	mov.b64 	{%temp, %r23}, %fd32;
	}
	add.s32 	%r24, %r23, 1048576;
	mov.b64 	%fd44, {%r22, %r24};
	fma.rn.f64 	%fd45, %fd20, %fd44, %fd43;
	mul.rn.f64 	%fd46, %fd41, %fd20;
	neg.f64 	%fd47, %fd46;
	fma.rn.f64 	%fd48, %fd41, %fd20, %fd47;
	fma.rn.f64 	%fd49, %fd41, %fd32, %fd48;
	fma.rn.f64 	%fd50, %fd45, %fd20, %fd49;
	mul.rn.f64 	%fd51, %fd38, %fd46;
	neg.f64 	%fd52, %fd51;
	fma.rn.f64 	%fd53, %fd38, %fd46, %fd52;
	fma.rn.f64 	%fd54, %fd38, %fd50, %fd53;
	fma.rn.f64 	%fd55, %fd40, %fd46, %fd54;
	add.f64 	%fd56, %fd51, %fd55;
	sub.f64 	%fd57, %fd51, %fd56;
	add.f64 	%fd58, %fd55, %fd57;
	add.f64 	%fd59, %fd20, %fd56;
	sub.f64 	%fd60, %fd20, %fd59;
	add.f64 	%fd61, %fd56, %fd60;
	add.f64 	%fd62, %fd58, %fd61;
	add.f64 	%fd63, %fd32, %fd62;
	add.f64 	%fd64, %fd59, %fd63;
	sub.f64 	%fd65, %fd59, %fd64;
	add.f64 	%fd66, %fd63, %fd65;
	xor.b32  	%r25, %r48, -2147483648;
	mov.b32 	%r26, 1127219200;
	mov.b64 	%fd67, {%r25, %r26};
	mov.b32 	%r27, -2147483648;
	mov.b64 	%fd68, {%r27, %r26};
	sub.f64 	%fd69, %fd67, %fd68;
	fma.rn.f64 	%fd70, %fd69, 0d3FE62E42FEFA39EF, %fd64;
	fma.rn.f64 	%fd71, %fd69, 0dBFE62E42FEFA39EF, %fd70;
	sub.f64 	%fd72, %fd71, %fd64;
	sub.f64 	%fd73, %fd66, %fd72;
	fma.rn.f64 	%fd74, %fd69, 0d3C7ABC9E3B39803F, %fd73;
	add.f64 	%fd75, %fd70, %fd74;
	sub.f64 	%fd76, %fd70, %fd75;
	add.f64 	%fd77, %fd74, %fd76;
	mov.f64 	%fd78, 0dBFF0000000000000;
	{
	.reg .b32 %temp; 
	mov.b64 	{%temp, %r28}, %fd78;
	}
	{
	.reg .b32 %temp; 
	mov.b64 	{%r29, %temp}, %fd78;
	}
	shl.b32 	%r30, %r28, 1;
	setp.gt.u32 	%p3, %r30, -33554433;
	and.b32  	%r31, %r28, -15728641;
	selp.b32 	%r32, %r31, %r28, %p3;
	mov.b64 	%fd79, {%r29, %r32};
	mul.rn.f64 	%fd80, %fd75, %fd79;
	neg.f64 	%fd81, %fd80;
	fma.rn.f64 	%fd82, %fd75, %fd79, %fd81;
	fma.rn.f64 	%fd83, %fd77, %fd79, %fd82;
	add.f64 	%fd4, %fd80, %fd83;
	sub.f64 	%fd84, %fd80, %fd4;
	add.f64 	%fd5, %fd83, %fd84;
	fma.rn.f64 	%fd85, %fd4, 0d3FF71547652B82FE, 0d4338000000000000;
	{
	.reg .b32 %temp; 
	mov.b64 	{%r13, %temp}, %fd85;
	}
	mov.f64 	%fd86, 0dC338000000000000;
	add.rn.f64 	%fd87, %fd85, %fd86;
	fma.rn.f64 	%fd88, %fd87, 0dBFE62E42FEFA39EF, %fd4;
	fma.rn.f64 	%fd89, %fd87, 0dBC7ABC9E3B39803F, %fd88;
	fma.rn.f64 	%fd90, %fd89, 0d3E5ADE1569CE2BDF, 0d3E928AF3FCA213EA;
	fma.rn.f64 	%fd91, %fd90, %fd89, 0d3EC71DEE62401315;
	fma.rn.f64 	%fd92, %fd91, %fd89, 0d3EFA01997C89EB71;
	fma.rn.f64 	%fd93, %fd92, %fd89, 0d3F2A01A014761F65;
	fma.rn.f64 	%fd94, %fd93, %fd89, 0d3F56C16C1852B7AF;
	fma.rn.f64 	%fd95, %fd94, %fd89, 0d3F81111111122322;
	fma.rn.f64 	%fd96, %fd95, %fd89, 0d3FA55555555502A1;
	fma.rn.f64 	%fd97, %fd96, %fd89, 0d3FC5555555555511;
	fma.rn.f64 	%fd98, %fd97, %fd89, 0d3FE000000000000B;
	fma.rn.f64 	%fd99, %fd98, %fd89, 0d3FF0000000000000;
	fma.rn.f64 	%fd100, %fd99, %fd89, 0d3FF0000000000000;
	{
	.reg .b32 %temp; 
	mov.b64 	{%r14, %temp}, %fd100;
	}
	{
	.reg .b32 %temp; 
	mov.b64 	{%temp, %r15}, %fd100;
	}
	shl.b32 	%r33, %r13, 20;
	add.s32 	%r34, %r33, %r15;
	mov.b64 	%fd108, {%r14, %r34};
	{
	.reg .b32 %temp; 
	mov.b64 	{%temp, %r35}, %fd4;
	}
	mov.b32 	%f2, %r35;
	abs.f32 	%f1, %f2;
	setp.lt.f32 	%p4, %f1, 0f4086232B;
	@%p4 bra 	$L__BB2_7;
	setp.lt.f64 	%p5, %fd4, 0d0000000000000000;
	add.f64 	%fd101, %fd4, 0d7FF0000000000000;
	selp.f64 	%fd108, 0d0000000000000000, %fd101, %p5;
	setp.geu.f32 	%p6, %f1, 0f40874800;
	@%p6 bra 	$L__BB2_7;
	shr.u32 	%r36, %r13, 31;
	add.s32 	%r37, %r13, %r36;
	shr.s32 	%r38, %r37, 1;
	shl.b32 	%r39, %r38, 20;
	add.s32 	%r40, %r15, %r39;
	mov.b64 	%fd102, {%r14, %r40};
	sub.s32 	%r41, %r13, %r38;
	shl.b32 	%r42, %r41, 20;
	add.s32 	%r43, %r42, 1072693248;
	mov.b32 	%r44, 0;
	mov.b64 	%fd103, {%r44, %r43};
	mul.f64 	%fd108, %fd103, %fd102;
$L__BB2_7:
	abs.f64 	%fd104, %fd108;
	setp.eq.f64 	%p7, %fd104, 0d7FF0000000000000;
	fma.rn.f64 	%fd105, %fd108, %fd5, %fd108;
	selp.f64 	%fd106, %fd108, %fd105, %p7;
	st.param.f64 	[func_retval0], %fd106;
	ret;

}


// ===== COMPILED SASS (sm_100) =====

	.target	sm_100

	.elftype	@"ET_EXEC"


//--------------------- .note.nv.tkinfo           --------------------------
	.section	.note.nv.tkinfo,"",@"SHT_NOTE"
	.sectionflags	@"SHF_NOTE_NV_TKINFO"
	.tkinfo
        /*0018*/ 	.word	0x00000002
        /*0030*/ 	.string	""
        /*0030*/ 	.string	"ptxas"
        /*0030*/ 	.string	"Cuda compilation tools, release 13.0, V13.0.88"
        /*0030*/ 	.string	"Build cuda_13.0.r13.0/compiler.36424714_0"
        /*0030*/ 	.string	"-arch sm_100 -m 64 "



//--------------------- .note.nv.cuinfo           --------------------------
	.section	.note.nv.cuinfo,"",@"SHT_NOTE"
	.sectionflags	@"SHF_NOTE_NV_CUINFO"
        /*0018*/ 	.short	0x0002
        /*001a*/ 	.short	0x0064
        /*001c*/ 	.short	0x0082
	.zero		2


//--------------------- .nv.info                  --------------------------
	.section	.nv.info,"",@"SHT_CUDA_INFO"
	.align	4


	//----- nvinfo : EIATTR_REGCOUNT
	.align		4
        /*0000*/ 	.byte	0x04, 0x2f
        /*0002*/ 	.short	(.L_1 - .L_0)
	.align		4
.L_0:
        /*0004*/ 	.word	index@(_Z3kenPd)
        /*0008*/ 	.word	0x0000001e


	//----- nvinfo : EIATTR_FRAME_SIZE
	.align		4
.L_1:
        /*000c*/ 	.byte	0x04, 0x11
        /*000e*/ 	.short	(.L_3 - .L_2)
	.align		4
.L_2:
        /*0010*/ 	.word	index@($_Z3kenPd$__internal_accurate_pow)
        /*0014*/ 	.word	0x00000000


	//----- nvinfo : EIATTR_FRAME_SIZE
	.align		4
.L_3:
        /*0018*/ 	.byte	0x04, 0x11
        /*001a*/ 	.short	(.L_5 - .L_4)
	.align		4
.L_4:
        /*001c*/ 	.word	index@(_Z3kenPd)
        /*0020*/ 	.word	0x00000000


	//----- nvinfo : EIATTR_REGCOUNT
	.align		4
.L_5:
        /*0024*/ 	.byte	0x04, 0x2f
        /*0026*/ 	.short	(.L_7 - .L_6)
	.align		4
.L_6:
        /*0028*/ 	.word	index@(_Z4ken2PdS_Pi)
        /*002c*/ 	.word	0x00000010


	//----- nvinfo : EIATTR_FRAME_SIZE
	.align		4
.L_7:
        /*0030*/ 	.byte	0x04, 0x11
        /*0032*/ 	.short	(.L_9 - .L_8)
	.align		4
.L_8:
        /*0034*/ 	.word	index@(_Z4ken2PdS_Pi)
        /*0038*/ 	.word	0x00000000


	//----- nvinfo : EIATTR_MIN_STACK_SIZE
	.align		4
.L_9:
        /*003c*/ 	.byte	0x04, 0x12
        /*003e*/ 	.short	(.L_11 - .L_10)
	.align		4
.L_10:
        /*0040*/ 	.word	index@(_Z4ken2PdS_Pi)
        /*0044*/ 	.word	0x00000000


	//----- nvinfo : EIATTR_MIN_STACK_SIZE
	.align		4
.L_11:
        /*0048*/ 	.byte	0x04, 0x12
        /*004a*/ 	.short	(.L_13 - .L_12)
	.align		4
.L_12:
        /*004c*/ 	.word	index@(_Z3kenPd)
        /*0050*/ 	.word	0x00000000
.L_13:


//--------------------- .nv.compat                --------------------------
	.section	.nv.compat,"",@"SHT_CUDA_COMPAT_INFO"
	.align	4
        /*0000*/ 	.byte	0x02, 0x09, 0x00, 0x00, 0x02, 0x02, 0x01, 0x00, 0x02, 0x05, 0x05, 0x00, 0x03, 0x07, 0x01, 0x01
        /*0010*/ 	.byte	0x02, 0x03, 0x00, 0x00, 0x02, 0x06, 0x01, 0x00, 0x04, 0x0b, 0x08, 0x00, 0x01, 0x00, 0x00, 0x00
        /*0020*/ 	.byte	0x00, 0x00, 0x00, 0x00


//--------------------- .nv.info._Z4ken2PdS_Pi    --------------------------
	.section	.nv.info._Z4ken2PdS_Pi,"",@"SHT_CUDA_INFO"
	.sectionflags	@""
	.align	4


	//----- nvinfo : EIATTR_CUDA_API_VERSION
	.align		4
        /*0000*/ 	.byte	0x04, 0x37
        /*0002*/ 	.short	(.L_15 - .L_14)
.L_14:
        /*0004*/ 	.word	0x00000082


	//----- nvinfo : EIATTR_KPARAM_INFO
	.align		4
.L_15:
        /*0008*/ 	.byte	0x04, 0x17
        /*000a*/ 	.short	(.L_17 - .L_16)
.L_16:
        /*000c*/ 	.word	0x00000000
        /*0010*/ 	.short	0x0002
        /*0012*/ 	.short	0x0010
        /*0014*/ 	.byte	0x00, 0xf5, 0x21, 0x00


	//----- nvinfo : EIATTR_KPARAM_INFO
	.align		4
.L_17:
        /*0018*/ 	.byte	0x04, 0x17
        /*001a*/ 	.short	(.L_19 - .L_18)
.L_18:
        /*001c*/ 	.word	0x00000000
        /*0020*/ 	.short	0x0001
        /*0022*/ 	.short	0x0008
        /*0024*/ 	.byte	0x00, 0xf5, 0x21, 0x00


	//----- nvinfo : EIATTR_KPARAM_INFO
	.align		4
.L_19:
        /*0028*/ 	.byte	0x04, 0x17
        /*002a*/ 	.short	(.L_21 - .L_20)
.L_20:
        /*002c*/ 	.word	0x00000000
        /*0030*/ 	.short	0x0000
        /*0032*/ 	.short	0x0000
        /*0034*/ 	.byte	0x00, 0xf5, 0x21, 0x00


	//----- nvinfo : EIATTR_SPARSE_MMA_MASK
	.align		4
.L_21:
        /*0038*/ 	.byte	0x03, 0x50
        /*003a*/ 	.short	0x0000


	//----- nvinfo : EIATTR_MAXREG_COUNT
	.align		4
        /*003c*/ 	.byte	0x03, 0x1b
        /*003e*/ 	.short	0x00ff


	//----- nvinfo : EIATTR_MERCURY_ISA_VERSION
	.align		4
        /*0040*/ 	.byte	0x03, 0x5f
        /*0042*/ 	.short	0x0101


	//----- nvinfo : EIATTR_VRC_CTA_INIT_COUNT
	.align		4
        /*0044*/ 	.byte	0x02, 0x4a
	.zero		1
	.zero		1


	//----- nvinfo : EIATTR_EXIT_INSTR_OFFSETS
	.align		4
        /*0048*/ 	.byte	0x04, 0x1c
        /*004a*/ 	.short	(.L_23 - .L_22)


	//   ....[0]....
.L_22:
        /*004c*/ 	.word	0x000001d0


	//   ....[1]....
        /*0050*/ 	.word	0x000001f0


	//----- nvinfo : EIATTR_CRS_STACK_SIZE
	.align		4
.L_23:
        /*0054*/ 	.byte	0x04, 0x1e
        /*0056*/ 	.short	(.L_25 - .L_24)
.L_24:
        /*0058*/ 	.word	0x00000000


	//----- nvinfo : EIATTR_CBANK_PARAM_SIZE
	.align		4
.L_25:
        /*005c*/ 	.byte	0x03, 0x19
        /*005e*/ 	.short	0x0018


	//----- nvinfo : EIATTR_PARAM_CBANK
	.align		4
        /*0060*/ 	.byte	0x04, 0x0a
        /*0062*/ 	.short	(.L_27 - .L_26)
	.align		4
.L_26:
        /*0064*/ 	.word	index@(.nv.constant0._Z4ken2PdS_Pi)
        /*0068*/ 	.short	0x0380
        /*006a*/ 	.short	0x0018


	//----- nvinfo : EIATTR_SW_WAR
	.align		4
.L_27:
        /*006c*/ 	.byte	0x04, 0x36
        /*006e*/ 	.short	(.L_29 - .L_28)
.L_28:
        /*0070*/ 	.word	0x00000008
.L_29:


//--------------------- .nv.info._Z3kenPd         --------------------------
	.section	.nv.info._Z3kenPd,"",@"SHT_CUDA_INFO"
	.sectionflags	@""
	.align	4


	//----- nvinfo : EIATTR_CUDA_API_VERSION
	.align		4
        /*0000*/ 	.byte	0x04, 0x37
        /*0002*/ 	.short	(.L_31 - .L_30)
.L_30:
        /*0004*/ 	.word	0x00000082


	//----- nvinfo : EIATTR_KPARAM_INFO
	.align		4
.L_31:
        /*0008*/ 	.byte	0x04, 0x17
        /*000a*/ 	.short	(.L_33 - .L_32)
.L_32:
        /*000c*/ 	.word	0x00000000
        /*0010*/ 	.short	0x0000
        /*0012*/ 	.short	0x0000
        /*0014*/ 	.byte	0x00, 0xf5, 0x21, 0x00


	//----- nvinfo : EIATTR_SPARSE_MMA_MASK
	.align		4
.L_33:
        /*0018*/ 	.byte	0x03, 0x50
        /*001a*/ 	.short	0x0000


	//----- nvinfo : EIATTR_MAXREG_COUNT
	.align		4
        /*001c*/ 	.byte	0x03, 0x1b
        /*001e*/ 	.short	0x00ff


	//----- nvinfo : EIATTR_MERCURY_ISA_VERSION
	.align		4
        /*0020*/ 	.byte	0x03, 0x5f
        /*0022*/ 	.short	0x0101


	//----- nvinfo : EIATTR_VRC_CTA_INIT_COUNT
	.align		4
        /*0024*/ 	.byte	0x02, 0x4a
	.zero		1
	.zero		1


	//----- nvinfo : EIATTR_EXIT_INSTR_OFFSETS
	.align		4
        /*0028*/ 	.byte	0x04, 0x1c
        /*002a*/ 	.short	(.L_35 - .L_34)


	//   ....[0]....
.L_34:
        /*002c*/ 	.word	0x00000280


	//----- nvinfo : EIATTR_CRS_STACK_SIZE
	.align		4
.L_35:
        /*0030*/ 	.byte	0x04, 0x1e
        /*0032*/ 	.short	(.L_37 - .L_36)
.L_36:
        /*0034*/ 	.word	0x00000000


	//----- nvinfo : EIATTR_CBANK_PARAM_SIZE
	.align		4
.L_37:
        /*0038*/ 	.byte	0x03, 0x19
        /*003a*/ 	.short	0x0008


	//----- nvinfo : EIATTR_PARAM_CBANK
	.align		4
        /*003c*/ 	.byte	0x04, 0x0a
        /*003e*/ 	.short	(.L_39 - .L_38)
	.align		4
.L_38:
        /*0040*/ 	.word	index@(.nv.constant0._Z3kenPd)
        /*0044*/ 	.short	0x0380
        /*0046*/ 	.short	0x0008


	//----- nvinfo : EIATTR_SW_WAR
	.align		4
.L_39:
        /*0048*/ 	.byte	0x04, 0x36
        /*004a*/ 	.short	(.L_41 - .L_40)
.L_40:
        /*004c*/ 	.word	0x00000008
.L_41:


//--------------------- .nv.callgraph             --------------------------
	.section	.nv.callgraph,"",@"SHT_CUDA_CALLGRAPH"
	.align	4
	.sectionentsize	8
	.align		4
        /*0000*/ 	.word	0x00000000
	.align		4
        /*0004*/ 	.word	0xffffffff
	.align		4
        /*0008*/ 	.word	0x00000000
	.align		4
        /*000c*/ 	.word	0xfffffffe
	.align		4
        /*0010*/ 	.word	0x00000000
	.align		4
        /*0014*/ 	.word	0xfffffffd
	.align		4
        /*0018*/ 	.word	0x00000000
	.align		4
        /*001c*/ 	.word	0xfffffffc


//--------------------- .text._Z4ken2PdS_Pi       --------------------------
	.section	.text._Z4ken2PdS_Pi,"ax",@progbits
	.align	128
        .global         _Z4ken2PdS_Pi
        .type           _Z4ken2PdS_Pi,@function
        .size           _Z4ken2PdS_Pi,(.L_x_8 - _Z4ken2PdS_Pi)
        .other          _Z4ken2PdS_Pi,@"STO_CUDA_ENTRY STV_DEFAULT"
_Z4ken2PdS_Pi:
.text._Z4ken2PdS_Pi:
[----:B------:R-:W-:Y:S08]  /*0000*/  LDC R1, c[0x0][0x37c] ;  /* 0x0000df00ff017b82 */ /* 0x000ff00000000800 */
[----:B------:R-:W0:Y:S01]  /*0010*/  LDC.64 R2, c[0x0][0x390] ;  /* 0x0000e400ff027b82 */ /* 0x000e220000000a00 */
[----:B------:R-:W0:Y:S02]  /*0020*/  LDCU.64 UR4, c[0x0][0x358] ;  /* 0x00006b00ff0477ac */ /* 0x000e240008000a00 */
[----:B0-----:R-:W2:Y:S05]  /*0030*/  LDG.E R0, desc[UR4][R2.64] ;  /* 0x0000000402007981 */ /* 0x001eaa000c1e1900 */
[----:B------:R-:W0:Y:S01]  /*0040*/  S2UR UR6, SR_CTAID.X ;  /* 0x00000000000679c3 */ /* 0x000e220000002500 */
[----:B------:R-:W-:Y:S01]  /*0050*/  BSSY.RECONVERGENT B0, `(.L_x_0) ;  /* 0x0000017000007945 */ /* 0x000fe20003800200 */
[----:B------:R-:W0:Y:S06]  /*0060*/  S2R R6, SR_TID.X ;  /* 0x0000000000067919 */ /* 0x000e2c0000002100 */
[----:B------:R-:W0:Y:S02]  /*0070*/  LDC R13, c[0x0][0x360] ;  /* 0x0000d800ff0d7b82 */ /* 0x000e240000000800 */
[----:B0-----:R-:W-:-:S05]  /*0080*/  IMAD R13, R13, UR6, R6 ;  /* 0x000000060d0d7c24 */ /* 0x001fca000f8e0206 */
[----:B------:R-:W-:Y:S02]  /*0090*/  ISETP.NE.AND P1, PT, R13, RZ, PT ;  /* 0x000000ff0d00720c */ /* 0x000fe40003f25270 */
[----:B--2---:R-:W-:-:S04]  /*00a0*/  LOP3.LUT R4, R0, 0x1, RZ, 0xc0, !PT ;  /* 0x0000000100047812 */ /* 0x004fc800078ec0ff */
[----:B------:R-:W-:-:S13]  /*00b0*/  ISETP.NE.U32.AND P0, PT, R4, 0x1, PT ;  /* 0x000000010400780c */ /* 0x000fda0003f05070 */
[----:B------:R-:W-:Y:S02]  /*00c0*/  @P0 SHF.R.S32.HI R12, RZ, 0x1, R0 ;  /* 0x00000001ff0c0819 */ /* 0x000fe40000011400 */
[----:B------:R-:W-:-:S04]  /*00d0*/  @!P0 LEA.HI R0, R0, R0, RZ, 0x1 ;  /* 0x0000000000008211 */ /* 0x000fc800078f08ff */
[----:B------:R-:W-:-:S04]  /*00e0*/  @!P0 LEA.HI.SX32 R12, R0, 0x1, 0x1f ;  /* 0x00000001000c8811 */ /* 0x000fc800078ffaff */
[----:B------:R-:W-:-:S13]  /*00f0*/  ISETP.GE.AND P0, PT, R13, R12, PT ;  /* 0x0000000c0d00720c */ /* 0x000fda0003f06270 */
[----:B------:R-:W-:Y:S05]  /*0100*/  @P0 BRA `(.L_x_1) ;  /* 0x00000000002c0947 */ /* 0x000fea0003800000 */
[----:B------:R-:W0:Y:S01]  /*0110*/  LDC.64 R4, c[0x0][0x380] ;  /* 0x0000e000ff047b82 */ /* 0x000e220000000a00 */
[----:B------:R-:W-:-:S07]  /*0120*/  IMAD.SHL.U32 R7, R13, 0x2, RZ ;  /* 0x000000020d077824 */ /* 0x000fce00078e00ff */
[----:B------:R-:W1:Y:S01]  /*0130*/  LDC.64 R10, c[0x0][0x388] ;  /* 0x0000e200ff0a7b82 */ /* 0x000e620000000a00 */
[----:B0-----:R-:W-:-:S05]  /*0140*/  IMAD.WIDE R4, R7, 0x8, R4 ;  /* 0x0000000807047825 */ /* 0x001fca00078e0204 */
[----:B------:R-:W2:Y:S04]  /*0150*/  LDG.E.64 R6, desc[UR4][R4.64] ;  /* 0x0000000404067981 */ /* 0x000ea8000c1e1b00 */
[----:B------:R-:W2:Y:S02]  /*0160*/  LDG.E.64 R8, desc[UR4][R4.64+0x8] ;  /* 0x0000080404087981 */ /* 0x000ea4000c1e1b00 */
[----:B--2---:R-:W-:Y:S01]  /*0170*/  DADD R6, R6, R8 ;  /* 0x0000000006067229 */ /* 0x004fe20000000008 */
[----:B-1----:R-:W-:-:S06]  /*0180*/  IMAD.WIDE R8, R13, 0x8, R10 ;  /* 0x000000080d087825 */ /* 0x002fcc00078e020a */
[----:B------:R0:W-:Y:S04]  /*0190*/  STG.E.64 desc[UR4][R8.64], R6 ;  /* 0x0000000608007986 */ /* 0x0001e8000c101b04 */
[----:B------:R0:W-:Y:S04]  /*01a0*/  STG.E.64 desc[UR4][R4.64], RZ ;  /* 0x000000ff04007986 */ /* 0x0001e8000c101b04 */
[----:B------:R0:W-:Y:S02]  /*01b0*/  STG.E.64 desc[UR4][R4.64+0x8], RZ ;  /* 0x000008ff04007986 */ /* 0x0001e4000c101b04 */
.L_x_1:
[----:B------:R-:W-:Y:S05]  /*01c0*/  BSYNC.RECONVERGENT B0 ;  /* 0x0000000000007941 */ /* 0x000fea0003800200 */
.L_x_0:
[----:B------:R-:W-:Y:S05]  /*01d0*/  @P1 EXIT ;  /* 0x000000000000194d */ /* 0x000fea0003800000 */
[----:B------:R-:W-:Y:S01]  /*01e0*/  STG.E desc[UR4][R2.64], R12 ;  /* 0x0000000c02007986 */ /* 0x000fe2000c101904 */
[----:B------:R-:W-:Y:S05]  /*01f0*/  EXIT ;  /* 0x000000000000794d */ /* 0x000fea0003800000 */
.L_x_2:
[----:B------:R-:W-:-:S00]  /*0200*/  BRA `(.L_x_2) ;  /* 0xfffffffc00fc7947 */ /* 0x000fc0000383ffff */
[----:B------:R-:W-:-:S00]  /*0210*/  NOP ;  /* 0x0000000000007918 */ /* 0x000fc00000000000 */
        /* <DEDUP_REMOVED lines=14> */
.L_x_8:


//--------------------- .text._Z3kenPd            --------------------------
	.section	.text._Z3kenPd,"ax",@progbits
	.align	128
        .global         _Z3kenPd
        .type           _Z3kenPd,@function
        .size           _Z3kenPd,(.L_x_7 - _Z3kenPd)
        .other          _Z3kenPd,@"STO_CUDA_ENTRY STV_DEFAULT"
_Z3kenPd:
.text._Z3kenPd:
[----:B------:R-:W-:Y:S01]  /*0000*/  LDC R1, c[0x0][0x37c] ;  /* 0x0000df00ff017b82 */ /* 0x000fe20000000800 */
[----:B------:R-:W0:Y:S07]  /*0010*/  S2R R3, SR_TID.X ;  /* 0x0000000000037919 */ /* 0x000e2e0000002100 */
[----:B------:R-:W0:Y:S01]  /*0020*/  S2UR UR4, SR_CTAID.X ;  /* 0x00000000000479c3 */ /* 0x000e220000002500 */
[----:B------:R-:W-:Y:S01]  /*0030*/  BSSY.RECONVERGENT B0, `(.L_x_3) ;  /* 0x000000b000007945 */ /* 0x000fe20003800200 */
[----:B------:R-:W-:-:S06]  /*0040*/  MOV R0, 0xe0 ;  /* 0x000000e000007802 */ /* 0x000fcc0000000f00 */
[----:B------:R-:W0:Y:S02]  /*0050*/  LDC R2, c[0x0][0x360] ;  /* 0x0000d800ff027b82 */ /* 0x000e240000000800 */
[----:B0-----:R-:W-:-:S04]  /*0060*/  IMAD R2, R2, UR4, R3 ;  /* 0x0000000402027c24 */ /* 0x001fc8000f8e0203 */
[----:B------:R-:W-:-:S04]  /*0070*/  IMAD.SHL.U32 R4, R2, 0x4, RZ ;  /* 0x0000000402047824 */ /* 0x000fc800078e00ff */
[----:B------:R-:W-:-:S06]  /*0080*/  VIADD R26, R4, 0x1 ;  /* 0x00000001041a7836 */ /* 0x000fcc0000000000 */
[----:B------:R-:W0:Y:S02]  /*0090*/  I2F.F64 R26, R26 ;  /* 0x0000001a001a7312 */ /* 0x000e240000201c00 */
[----:B0-----:R-:W-:-:S10]  /*00a0*/  DADD R6, -RZ, |R26| ;  /* 0x00000000ff067229 */ /* 0x001fd4000000051a */
[----:B------:R-:W-:Y:S02]  /*00b0*/  IMAD.MOV.U32 R14, RZ, RZ, R6 ;  /* 0x000000ffff0e7224 */ /* 0x000fe400078e0006 */
[----:B------:R-:W-:-:S07]  /*00c0*/  IMAD.MOV.U32 R3, RZ, RZ, R7 ;  /* 0x000000ffff037224 */ /* 0x000fce00078e0007 */
[----:B------:R-:W-:Y:S05]  /*00d0*/  CALL.REL.NOINC `($_Z3kenPd$__internal_accurate_pow) ;  /* 0x00000000006c7944 */ /* 0x000fea0003c00000 */
[----:B------:R-:W-:Y:S05]  /*00e0*/  BSYNC.RECONVERGENT B0 ;  /* 0x0000000000007941 */ /* 0x000fea0003800200 */
.L_x_3:
[----:B------:R-:W-:Y:S01]  /*00f0*/  VIADD R4, R4, 0x3 ;  /* 0x0000000304047836 */ /* 0x000fe20000000000 */
[----:B------:R-:W-:Y:S01]  /*0100*/  DADD R8, -RZ, -R6 ;  /* 0x00000000ff087229 */ /* 0x000fe20000000906 */
[----:B------:R-:W-:Y:S01]  /*0110*/  ISETP.GE.AND P0, PT, R27, RZ, PT ;  /* 0x000000ff1b00720c */ /* 0x000fe20003f06270 */
[----:B------:R-:W-:Y:S01]  /*0120*/  BSSY.RECONVERGENT B0, `(.L_x_4) ;  /* 0x000000d000007945 */ /* 0x000fe20003800200 */
[----:B------:R-:W-:Y:S01]  /*0130*/  ISETP.NE.AND P1, PT, R2, RZ, PT ;  /* 0x000000ff0200720c */ /* 0x000fe20003f25270 */
[----:B------:R-:W0:Y:S01]  /*0140*/  LDCU.64 UR4, c[0x0][0x358] ;  /* 0x00006b00ff0477ac */ /* 0x000e220008000a00 */
[----:B------:R-:W1:Y:S01]  /*0150*/  I2F.F64 R4, R4 ;  /* 0x0000000400047312 */ /* 0x000e620000201c00 */
[----:B------:R-:W-:-:S04]  /*0160*/  MOV R0, 0x1f0 ;  /* 0x000001f000007802 */ /* 0x000fc80000000f00 */
[----:B------:R-:W-:Y:S02]  /*0170*/  FSEL R6, R8, R6, !P0 ;  /* 0x0000000608067208 */ /* 0x000fe40004000000 */
[----:B------:R-:W-:Y:S02]  /*0180*/  FSEL R7, R9, R7, !P0 ;  /* 0x0000000709077208 */ /* 0x000fe40004000000 */
[----:B------:R-:W-:Y:S02]  /*0190*/  FSEL R26, R6, RZ, P1 ;  /* 0x000000ff061a7208 */ /* 0x000fe40000800000 */
[----:B------:R-:W-:Y:S01]  /*01a0*/  FSEL R27, R7, 1.875, P1 ;  /* 0x3ff00000071b7808 */ /* 0x000fe20000800000 */
[----:B-1----:R-:W-:-:S10]  /*01b0*/  DADD R10, -RZ, |R4| ;  /* 0x00000000ff0a7229 */ /* 0x002fd40000000504 */
[----:B------:R-:W-:Y:S01]  /*01c0*/  IMAD.MOV.U32 R14, RZ, RZ, R10 ;  /* 0x000000ffff0e7224 */ /* 0x000fe200078e000a */
[----:B0-----:R-:W-:-:S07]  /*01d0*/  MOV R3, R11 ;  /* 0x0000000b00037202 */ /* 0x001fce0000000f00 */
[----:B------:R-:W-:Y:S05]  /*01e0*/  CALL.REL.NOINC `($_Z3kenPd$__internal_accurate_pow) ;  /* 0x0000000000287944 */ /* 0x000fea0003c00000 */
[----:B------:R-:W-:Y:S05]  /*01f0*/  BSYNC.RECONVERGENT B0 ;  /* 0x0000000000007941 */ /* 0x000fea0003800200 */
.L_x_4:
[----:B------:R-:W0:Y:S01]  /*0200*/  LDC.64 R8, c[0x0][0x380] ;  /* 0x0000e000ff087b82 */ /* 0x000e220000000a00 */
[----:B------:R-:W-:Y:S01]  /*0210*/  DADD R10, -RZ, -R6 ;  /* 0x00000000ff0a7229 */ /* 0x000fe20000000906 */
[----:B------:R-:W-:-:S09]  /*0220*/  ISETP.GE.AND P0, PT, R5, RZ, PT ;  /* 0x000000ff0500720c */ /* 0x000fd20003f06270 */
[----:B------:R-:W-:Y:S02]  /*0230*/  FSEL R6, R10, R6, !P0 ;  /* 0x000000060a067208 */ /* 0x000fe40004000000 */
[----:B------:R-:W-:-:S06]  /*0240*/  FSEL R7, R11, R7, !P0 ;  /* 0x000000070b077208 */ /* 0x000fcc0004000000 */
[----:B------:R-:W-:Y:S01]  /*0250*/  DADD R26, R26, -R6 ;  /* 0x000000001a1a7229 */ /* 0x000fe20000000806 */
[----:B0-----:R-:W-:-:S06]  /*0260*/  IMAD.WIDE R2, R2, 0x8, R8 ;  /* 0x0000000802027825 */ /* 0x001fcc00078e0208 */
[----:B------:R-:W-:Y:S01]  /*0270*/  STG.E.64 desc[UR4][R2.64], R26 ;  /* 0x0000001a02007986 */ /* 0x000fe2000c101b04 */
[----:B------:R-:W-:Y:S05]  /*0280*/  EXIT ;  /* 0x000000000000794d */ /* 0x000fea0003800000 */
        .type           $_Z3kenPd$__internal_accurate_pow,@function
        .size           $_Z3kenPd$__internal_accurate_pow,(.L_x_7 - $_Z3kenPd$__internal_accurate_pow)
$_Z3kenPd$__internal_accurate_pow:
[----:B------:R-:W-:Y:S01]  /*0290*/  ISETP.GT.U32.AND P0, PT, R3, 0xfffff, PT ;  /* 0x000fffff0300780c */ /* 0x000fe20003f04070 */
[----:B------:R-:W-:Y:S01]  /*02a0*/  IMAD.MOV.U32 R6, RZ, RZ, R14 ;  /* 0x000000ffff067224 */ /* 0x000fe200078e000e */
[----:B------:R-:W-:Y:S01]  /*02b0*/  UMOV UR6, 0x7d2cafe2 ;  /* 0x7d2cafe200067882 */ /* 0x000fe20000000000 */
[--C-:B------:R-:W-:Y:S01]  /*02c0*/  IMAD.MOV.U32 R7, RZ, RZ, R3.reuse ;  /* 0x000000ffff077224 */ /* 0x100fe200078e0003 */
[----:B------:R-:W-:Y:S01]  /*02d0*/  UMOV UR7, 0x3eb0f5ff ;  /* 0x3eb0f5ff00077882 */ /* 0x000fe20000000000 */
[--C-:B------:R-:W-:Y:S01]  /*02e0*/  IMAD.MOV.U32 R8, RZ, RZ, R3.reuse ;  /* 0x000000ffff087224 */ /* 0x100fe200078e0003 */
[----:B------:R-:W-:Y:S01]  /*02f0*/  SHF.R.U32.HI R3, RZ, 0x14, R3 ;  /* 0x00000014ff037819 */ /* 0x000fe20000011603 */
[----:B------:R-:W-:Y:S01]  /*0300*/  IMAD.MOV.U32 R20, RZ, RZ, RZ ;  /* 0x000000ffff147224 */ /* 0x000fe200078e00ff */
[----:B------:R-:W-:Y:S01]  /*0310*/  UMOV UR8, 0x3b39803f ;  /* 0x3b39803f00087882 */ /* 0x000fe20000000000 */
[----:B------:R-:W-:Y:S01]  /*0320*/  IMAD.MOV.U32 R12, RZ, RZ, 0x41ad3b5a ;  /* 0x41ad3b5aff0c7424 */ /* 0x000fe200078e00ff */
[----:B------:R-:W-:Y:S01]  /*0330*/  UMOV UR9, 0x3c7abc9e ;  /* 0x3c7abc9e00097882 */ /* 0x000fe20000000000 */
[----:B------:R-:W-:-:S02]  /*0340*/  IMAD.MOV.U32 R13, RZ, RZ, 0x3ed0f5d2 ;  /* 0x3ed0f5d2ff0d7424 */ /* 0x000fc400078e00ff */
[----:B------:R-:W-:-:S10]  /*0350*/  @!P0 DMUL R6, R6, 1.80143985094819840000e+16 ;  /* 0x4350000006068828 */ /* 0x000fd40000000000 */
[----:B------:R-:W-:Y:S01]  /*0360*/  @!P0 IMAD.MOV.U32 R8, RZ, RZ, R7 ;  /* 0x000000ffff088224 */ /* 0x000fe200078e0007 */
[----:B------:R-:W-:Y:S01]  /*0370*/  @!P0 LEA.HI R3, R7, 0xffffffca, RZ, 0xc ;  /* 0xffffffca07038811 */ /* 0x000fe200078f60ff */
[----:B------:R-:W-:-:S03]  /*0380*/  @!P0 IMAD.MOV.U32 R14, RZ, RZ, R6 ;  /* 0x000000ffff0e8224 */ /* 0x000fc600078e0006 */
[----:B------:R-:W-:Y:S01]  /*0390*/  LOP3.LUT R8, R8, 0x800fffff, RZ, 0xc0, !PT ;  /* 0x800fffff08087812 */ /* 0x000fe200078ec0ff */
[----:B------:R-:W-:-:S03]  /*03a0*/  VIADD R6, R3, 0xfffffc01 ;  /* 0xfffffc0103067836 */ /* 0x000fc60000000000 */
[----:B------:R-:W-:-:S04]  /*03b0*/  LOP3.LUT R15, R8, 0x3ff00000, RZ, 0xfc, !PT ;  /* 0x3ff00000080f7812 */ /* 0x000fc800078efcff */
[----:B------:R-:W-:-:S13]  /*03c0*/  ISETP.GE.U32.AND P1, PT, R15, 0x3ff6a09f, PT ;  /* 0x3ff6a09f0f00780c */ /* 0x000fda0003f26070 */
[----:B------:R-:W-:Y:S01]  /*03d0*/  @P1 IADD3 R9, PT, PT, R15, -0x100000, RZ ;  /* 0xfff000000f091810 */ /* 0x000fe20007ffe0ff */
[----:B------:R-:W-:-:S04]  /*03e0*/  @P1 VIADD R6, R3, 0xfffffc02 ;  /* 0xfffffc0203061836 */ /* 0x000fc80000000000 */
[----:B------:R-:W-:-:S06]  /*03f0*/  @P1 IMAD.MOV.U32 R15, RZ, RZ, R9 ;  /* 0x000000ffff0f1224 */ /* 0x000fcc00078e0009 */
[C---:B------:R-:W-:Y:S02]  /*0400*/  DADD R10, R14.reuse, 1 ;  /* 0x3ff000000e0a7429 */ /* 0x040fe40000000000 */
[----:B------:R-:W-:-:S04]  /*0410*/  DADD R14, R14, -1 ;  /* 0xbff000000e0e7429 */ /* 0x000fc80000000000 */
[----:B------:R-:W0:Y:S02]  /*0420*/  MUFU.RCP64H R21, R11 ;  /* 0x0000000b00157308 */ /* 0x000e240000001800 */
[----:B0-----:R-:W-:-:S08]  /*0430*/  DFMA R8, -R10, R20, 1 ;  /* 0x3ff000000a08742b */ /* 0x001fd00000000114 */
[----:B------:R-:W-:-:S08]  /*0440*/  DFMA R8, R8, R8, R8 ;  /* 0x000000080808722b */ /* 0x000fd00000000008 */
[----:B------:R-:W-:-:S08]  /*0450*/  DFMA R20, R20, R8, R20 ;  /* 0x000000081414722b */ /* 0x000fd00000000014 */
[----:B------:R-:W-:-:S08]  /*0460*/  DMUL R8, R14, R20 ;  /* 0x000000140e087228 */ /* 0x000fd00000000000 */
[----:B------:R-:W-:-:S08]  /*0470*/  DFMA R8, R14, R20, R8 ;  /* 0x000000140e08722b */ /* 0x000fd00000000008 */
[CC--:B------:R-:W-:Y:S02]  /*0480*/  DMUL R18, R8.reuse, R8.reuse ;  /* 0x0000000808127228 */ /* 0x0c0fe40000000000 */
[----:B------:R-:W-:-:S06]  /*0490*/  DMUL R24, R8, R8 ;  /* 0x0000000808187228 */ /* 0x000fcc0000000000 */
[----:B------:R-:W-:Y:S01]  /*04a0*/  DFMA R10, R18, UR6, R12 ;  /* 0x00000006120a7c2b */ /* 0x000fe2000800000c */
[----:B------:R-:W-:Y:S01]  /*04b0*/  UMOV UR6, 0x75488a3f ;  /* 0x75488a3f00067882 */ /* 0x000fe20000000000 */
[----:B------:R-:W-:Y:S01]  /*04c0*/  UMOV UR7, 0x3ef3b20a ;  /* 0x3ef3b20a00077882 */ /* 0x000fe20000000000 */
[----:B------:R-:W-:-:S05]  /*04d0*/  DADD R12, R14, -R8 ;  /* 0x000000000e0c7229 */ /* 0x000fca0000000808 */
[----:B------:R-:W-:Y:S01]  /*04e0*/  DFMA R10, R18, R10, UR6 ;  /* 0x00000006120a7e2b */ /* 0x000fe2000800000a */
[----:B------:R-:W-:Y:S01]  /*04f0*/  UMOV UR6, 0xe4faecd5 ;  /* 0xe4faecd500067882 */ /* 0x000fe20000000000 */
[----:B------:R-:W-:Y:S01]  /*0500*/  UMOV UR7, 0x3f1745cd ;  /* 0x3f1745cd00077882 */ /* 0x000fe20000000000 */
[----:B------:R-:W-:-:S05]  /*0510*/  DADD R12, R12, R12 ;  /* 0x000000000c0c7229 */ /* 0x000fca000000000c */
[----:B------:R-:W-:Y:S01]  /*0520*/  DFMA R10, R18, R10, UR6 ;  /* 0x00000006120a7e2b */ /* 0x000fe2000800000a */
[----:B------:R-:W-:Y:S01]  /*0530*/  UMOV UR6, 0x258a578b ;  /* 0x258a578b00067882 */ /* 0x000fe20000000000 */
[----:B------:R-:W-:Y:S01]  /*0540*/  UMOV UR7, 0x3f3c71c7 ;  /* 0x3f3c71c700077882 */ /* 0x000fe20000000000 */
[----:B------:R-:W-:-:S05]  /*0550*/  DFMA R12, R14, -R8, R12 ;  /* 0x800000080e0c722b */ /* 0x000fca000000000c */
[----:B------:R-:W-:Y:S01]  /*0560*/  DFMA R10, R18, R10, UR6 ;  /* 0x00000006120a7e2b */ /* 0x000fe2000800000a */
[----:B------:R-:W-:Y:S01]  /*0570*/  UMOV UR6, 0x9242b910 ;  /* 0x9242b91000067882 */ /* 0x000fe20000000000 */
[----:B------:R-:W-:Y:S01]  /*0580*/  UMOV UR7, 0x3f624924 ;  /* 0x3f62492400077882 */ /* 0x000fe20000000000 */
[----:B------:R-:W-:Y:S02]  /*0590*/  DMUL R12, R20, R12 ;  /* 0x0000000c140c7228 */ /* 0x000fe40000000000 */
[----:B------:R-:W-:-:S03]  /*05a0*/  DFMA R20, R8, R8, -R24 ;  /* 0x000000080814722b */ /* 0x000fc60000000818 */
[----:B------:R-:W-:Y:S01]  /*05b0*/  DFMA R10, R18, R10, UR6 ;  /* 0x00000006120a7e2b */ /* 0x000fe2000800000a */
[----:B------:R-:W-:Y:S01]  /*05c0*/  UMOV UR6, 0x99999dfb ;  /* 0x99999dfb00067882 */ /* 0x000fe20000000000 */
[----:B------:R-:W-:-:S06]  /*05d0*/  UMOV UR7, 0x3f899999 ;  /* 0x3f89999900077882 */ /* 0x000fcc0000000000 */
[----:B------:R-:W-:Y:S01]  /*05e0*/  DFMA R16, R18, R10, UR6 ;  /* 0x0000000612107e2b */ /* 0x000fe2000800000a */
[----:B------:R-:W-:Y:S01]  /*05f0*/  UMOV UR6, 0x55555555 ;  /* 0x5555555500067882 */ /* 0x000fe20000000000 */
[----:B------:R-:W-:-:S06]  /*0600*/  UMOV UR7, 0x3fb55555 ;  /* 0x3fb5555500077882 */ /* 0x000fcc0000000000 */
[----:B------:R-:W-:-:S08]  /*0610*/  DFMA R10, R18, R16, UR6 ;  /* 0x00000006120a7e2b */ /* 0x000fd00008000010 */
[----:B------:R-:W-:Y:S01]  /*0620*/  DADD R14, -R10, UR6 ;  /* 0x000000060a0e7e29 */ /* 0x000fe20008000100 */
[----:B------:R-:W-:Y:S01]  /*0630*/  UMOV UR6, 0xb9e7b0 ;  /* 0x00b9e7b000067882 */ /* 0x000fe20000000000 */
[----:B------:R-:W-:-:S06]  /*0640*/  UMOV UR7, 0x3c46a4cb ;  /* 0x3c46a4cb00077882 */ /* 0x000fcc0000000000 */
[----:B------:R-:W-:Y:S02]  /*0650*/  DFMA R16, R18, R16, R14 ;  /* 0x000000101210722b */ /* 0x000fe4000000000e */
[----:B------:R-:W-:Y:S01]  /*0660*/  DMUL R14, R8, R24 ;  /* 0x00000018080e7228 */ /* 0x000fe20000000000 */
[----:B------:R-:W-:Y:S01]  /*0670*/  VIADD R19, R13, 0x100000 ;  /* 0x001000000d137836 */ /* 0x000fe20000000000 */
[----:B------:R-:W-:-:S04]  /*0680*/  MOV R18, R12 ;  /* 0x0000000c00127202 */ /* 0x000fc80000000f00 */
[----:B------:R-:W-:Y:S01]  /*0690*/  DADD R16, R16, -UR6 ;  /* 0x8000000610107e29 */ /* 0x000fe20008000000 */
[----:B------:R-:W-:Y:S01]  /*06a0*/  UMOV UR6, 0x80000000 ;  /* 0x8000000000067882 */ /* 0x000fe20000000000 */
[C---:B------:R-:W-:Y:S01]  /*06b0*/  DFMA R22, R8.reuse, R24, -R14 ;  /* 0x000000180816722b */ /* 0x040fe2000000080e */
[----:B------:R-:W-:Y:S01]  /*06c0*/  UMOV UR7, 0x43300000 ;  /* 0x4330000000077882 */ /* 0x000fe20000000000 */
[----:B------:R-:W-:-:S04]  /*06d0*/  DFMA R18, R8, R18, R20 ;  /* 0x000000120812722b */ /* 0x000fc80000000014 */
[----:B------:R-:W-:Y:S02]  /*06e0*/  DADD R20, R10, R16 ;  /* 0x000000000a147229 */ /* 0x000fe40000000010 */
[----:B------:R-:W-:-:S06]  /*06f0*/  DFMA R22, R12, R24, R22 ;  /* 0x000000180c16722b */ /* 0x000fcc0000000016 */
[----:B------:R-:W-:Y:S02]  /*0700*/  DMUL R24, R20, R14 ;  /* 0x0000000e14187228 */ /* 0x000fe40000000000 */
[----:B------:R-:W-:Y:S02]  /*0710*/  DFMA R18, R8, R18, R22 ;  /* 0x000000120812722b */ /* 0x000fe40000000016 */
[----:B------:R-:W-:-:S04]  /*0720*/  DADD R22, R10, -R20 ;  /* 0x000000000a167229 */ /* 0x000fc80000000814 */
[----:B------:R-:W-:-:S04]  /*0730*/  DFMA R10, R20, R14, -R24 ;  /* 0x0000000e140a722b */ /* 0x000fc80000000818 */
[----:B------:R-:W-:-:S04]  /*0740*/  DADD R22, R16, R22 ;  /* 0x0000000010167229 */ /* 0x000fc80000000016 */
[----:B------:R-:W-:-:S08]  /*0750*/  DFMA R10, R20, R18, R10 ;  /* 0x00000012140a722b */ /* 0x000fd0000000000a */
[----:B------:R-:W-:-:S08]  /*0760*/  DFMA R22, R22, R14, R10 ;  /* 0x0000000e1616722b */ /* 0x000fd0000000000a */
[----:B------:R-:W-:-:S08]  /*0770*/  DADD R14, R24, R22 ;  /* 0x00000000180e7229 */ /* 0x000fd00000000016 */
[--C-:B------:R-:W-:Y:S02]  /*0780*/  DADD R10, R8, R14.reuse ;  /* 0x00000000080a7229 */ /* 0x100fe4000000000e */
[----:B------:R-:W-:-:S06]  /*0790*/  DADD R24, R24, -R14 ;  /* 0x0000000018187229 */ /* 0x000fcc000000080e */
[----:B------:R-:W-:Y:S02]  /*07a0*/  DADD R8, R8, -R10 ;  /* 0x0000000008087229 */ /* 0x000fe4000000080a */
[----:B------:R-:W-:-:S06]  /*07b0*/  DADD R24, R22, R24 ;  /* 0x0000000016187229 */ /* 0x000fcc0000000018 */
[----:B------:R-:W-:-:S08]  /*07c0*/  DADD R8, R14, R8 ;  /* 0x000000000e087229 */ /* 0x000fd00000000008 */
[----:B------:R-:W-:-:S08]  /*07d0*/  DADD R8, R24, R8 ;  /* 0x0000000018087229 */ /* 0x000fd00000000008 */
[----:B------:R-:W-:Y:S01]  /*07e0*/  DADD R12, R12, R8 ;  /* 0x000000000c0c7229 */ /* 0x000fe20000000008 */
[----:B------:R-:W-:Y:S01]  /*07f0*/  LOP3.LUT R8, R6, 0x80000000, RZ, 0x3c, !PT ;  /* 0x8000000006087812 */ /* 0x000fe200078e3cff */
[----:B------:R-:W-:-:S06]  /*0800*/  IMAD.MOV.U32 R9, RZ, RZ, 0x43300000 ;  /* 0x43300000ff097424 */ /* 0x000fcc00078e00ff */
[----:B------:R-:W-:Y:S02]  /*0810*/  DADD R14, R10, R12 ;  /* 0x000000000a0e7229 */ /* 0x000fe4000000000c */
[----:B------:R-:W-:Y:S01]  /*0820*/  DADD R8, R8, -UR6 ;  /* 0x8000000608087e29 */ /* 0x000fe20008000000 */
[----:B------:R-:W-:Y:S01]  /*0830*/  UMOV UR6, 0xfefa39ef ;  /* 0xfefa39ef00067882 */ /* 0x000fe20000000000 */
[----:B------:R-:W-:-:S04]  /*0840*/  UMOV UR7, 0x3fe62e42 ;  /* 0x3fe62e4200077882 */ /* 0x000fc80000000000 */
[--C-:B------:R-:W-:Y:S02]  /*0850*/  DADD R10, R10, -R14.reuse ;  /* 0x000000000a0a7229 */ /* 0x100fe4000000080e */
[----:B------:R-:W-:-:S06]  /*0860*/  DFMA R6, R8, UR6, R14 ;  /* 0x0000000608067c2b */ /* 0x000fcc000800000e */
[----:B------:R-:W-:Y:S02]  /*0870*/  DADD R10, R12, R10 ;  /* 0x000000000c0a7229 */ /* 0x000fe4000000000a */
[----:B------:R-:W-:-:S08]  /*0880*/  DFMA R16, R8, -UR6, R6 ;  /* 0x8000000608107c2b */ /* 0x000fd00008000006 */
[----:B------:R-:W-:-:S08]  /*0890*/  DADD R16, -R14, R16 ;  /* 0x000000000e107229 */ /* 0x000fd00000000110 */
[----:B------:R-:W-:-:S08]  /*08a0*/  DADD R10, R10, -R16 ;  /* 0x000000000a0a7229 */ /* 0x000fd00000000810 */
[----:B------:R-:W-:-:S08]  /*08b0*/  DFMA R10, R8, UR8, R10 ;  /* 0x00000008080a7c2b */ /* 0x000fd0000800000a */
[----:B------:R-:W-:-:S08]  /*08c0*/  DADD R8, R6, R10 ;  /* 0x0000000006087229 */ /* 0x000fd0000000000a */
[----:B------:R-:W-:Y:S02]  /*08d0*/  DADD R12, R6, -R8 ;  /* 0x00000000060c7229 */ /* 0x000fe40000000808 */
[----:B------:R-:W-:-:S06]  /*08e0*/  DMUL R6, R8, -1 ;  /* 0xbff0000008067828 */ /* 0x000fcc0000000000 */
[----:B------:R-:W-:Y:S02]  /*08f0*/  DADD R12, R10, R12 ;  /* 0x000000000a0c7229 */ /* 0x000fe4000000000c */
[----:B------:R-:W-:Y:S01]  /*0900*/  DFMA R8, R8, -1, -R6 ;  /* 0xbff000000808782b */ /* 0x000fe20000000806 */
[----:B------:R-:W-:Y:S02]  /*0910*/  IMAD.MOV.U32 R10, RZ, RZ, 0x652b82fe ;  /* 0x652b82feff0a7424 */ /* 0x000fe400078e00ff */
[----:B------:R-:W-:-:S05]  /*0920*/  IMAD.MOV.U32 R11, RZ, RZ, 0x3ff71547 ;  /* 0x3ff71547ff0b7424 */ /* 0x000fca00078e00ff */
[----:B------:R-:W-:-:S08]  /*0930*/  DFMA R12, R12, -1, R8 ;  /* 0xbff000000c0c782b */ /* 0x000fd00000000008 */
[----:B------:R-:W-:-:S08]  /*0940*/  DADD R8, R6, R12 ;  /* 0x0000000006087229 */ /* 0x000fd0000000000c */
[----:B------:R-:W-:Y:S02]  /*0950*/  DFMA R10, R8, R10, 6.75539944105574400000e+15 ;  /* 0x43380000080a742b */ /* 0x000fe4000000000a */
[----:B------:R-:W-:Y:S01]  /*0960*/  FSETP.GEU.AND P0, PT, |R9|, 4.1917929649353027344, PT ;  /* 0x4086232b0900780b */ /* 0x000fe20003f0e200 */
[----:B------:R-:W-:-:S05]  /*0970*/  DADD R6, R6, -R8 ;  /* 0x0000000006067229 */ /* 0x000fca0000000808 */
[----:B------:R-:W-:-:S03]  /*0980*/  DADD R14, R10, -6.75539944105574400000e+15 ;  /* 0xc33800000a0e7429 */ /* 0x000fc60000000000 */
[----:B------:R-:W-:-:S05]  /*0990*/  DADD R12, R12, R6 ;  /* 0x000000000c0c7229 */ /* 0x000fca0000000006 */
[----:B------:R-:W-:Y:S01]  /*09a0*/  DFMA R16, R14, -UR6, R8 ;  /* 0x800000060e107c2b */ /* 0x000fe20008000008 */
[----:B------:R-:W-:Y:S01]  /*09b0*/  UMOV UR6, 0x3b39803f ;  /* 0x3b39803f00067882 */ /* 0x000fe20000000000 */
[----:B------:R-:W-:-:S06]  /*09c0*/  UMOV UR7, 0x3c7abc9e ;  /* 0x3c7abc9e00077882 */ /* 0x000fcc0000000000 */
[----:B------:R-:W-:Y:S01]  /*09d0*/  DFMA R14, R14, -UR6, R16 ;  /* 0x800000060e0e7c2b */ /* 0x000fe20008000010 */
[----:B------:R-:W-:Y:S01]  /*09e0*/  UMOV UR6, 0x69ce2bdf ;  /* 0x69ce2bdf00067882 */ /* 0x000fe20000000000 */
[----:B------:R-:W-:Y:S01]  /*09f0*/  MOV R16, 0xfca213ea ;  /* 0xfca213ea00107802 */ /* 0x000fe20000000f00 */
[----:B------:R-:W-:Y:S01]  /*0a00*/  IMAD.MOV.U32 R17, RZ, RZ, 0x3e928af3 ;  /* 0x3e928af3ff117424 */ /* 0x000fe200078e00ff */
[----:B------:R-:W-:-:S05]  /*0a10*/  UMOV UR7, 0x3e5ade15 ;  /* 0x3e5ade1500077882 */ /* 0x000fca0000000000 */
[----:B------:R-:W-:Y:S01]  /*0a20*/  DFMA R16, R14, UR6, R16 ;  /* 0x000000060e107c2b */ /* 0x000fe20008000010 */
[----:B------:R-:W-:Y:S01]  /*0a30*/  UMOV UR6, 0x62401315 ;  /* 0x6240131500067882 */ /* 0x000fe20000000000 */
[----:B------:R-:W-:-:S06]  /*0a40*/  UMOV UR7, 0x3ec71dee ;  /* 0x3ec71dee00077882 */ /* 0x000fcc0000000000 */
[----:B------:R-:W-:Y:S01]  /*0a50*/  DFMA R16, R14, R16, UR6 ;  /* 0x000000060e107e2b */ /* 0x000fe20008000010 */
        /* <DEDUP_REMOVED lines=20> */
[----:B------:R-:W-:-:S08]  /*0ba0*/  DFMA R16, R14, R16, UR6 ;  /* 0x000000060e107e2b */ /* 0x000fd00008000010 */
[----:B------:R-:W-:-:S08]  /*0bb0*/  DFMA R16, R14, R16, 1 ;  /* 0x3ff000000e10742b */ /* 0x000fd00000000010 */
[----:B------:R-:W-:-:S10]  /*0bc0*/  DFMA R14, R14, R16, 1 ;  /* 0x3ff000000e0e742b */ /* 0x000fd40000000010 */
[----:B------:R-:W-:Y:S02]  /*0bd0*/  IMAD R7, R10, 0x100000, R15 ;  /* 0x001000000a077824 */ /* 0x000fe400078e020f */
[----:B------:R-:W-:Y:S01]  /*0be0*/  IMAD.MOV.U32 R6, RZ, RZ, R14 ;  /* 0x000000ffff067224 */ /* 0x000fe200078e000e */
[----:B------:R-:W-:Y:S06]  /*0bf0*/  @!P0 BRA `(.L_x_5) ;  /* 0x0000000000308947 */ /* 0x000fec0003800000 */
[----:B------:R-:W-:Y:S01]  /*0c00*/  FSETP.GEU.AND P1, PT, |R9|, 4.2275390625, PT ;  /* 0x408748000900780b */ /* 0x000fe20003f2e200 */
[C---:B------:R-:W-:Y:S02]  /*0c10*/  DADD R6, R8.reuse, +INF ;  /* 0x7ff0000008067429 */ /* 0x040fe40000000000 */
[----:B------:R-:W-:-:S08]  /*0c20*/  DSETP.GEU.AND P0, PT, R8, RZ, PT ;  /* 0x000000ff0800722a */ /* 0x000fd00003f0e000 */
[----:B------:R-:W-:Y:S02]  /*0c30*/  FSEL R6, R6, RZ, P0 ;  /* 0x000000ff06067208 */ /* 0x000fe40000000000 */
[----:B------:R-:W-:Y:S02]  /*0c40*/  @!P1 LEA.HI R3, R10, R10, RZ, 0x1 ;  /* 0x0000000a0a039211 */ /* 0x000fe400078f08ff */
[----:B------:R-:W-:Y:S02]  /*0c50*/  FSEL R7, R7, RZ, P0 ;  /* 0x000000ff07077208 */ /* 0x000fe40000000000 */
[----:B------:R-:W-:-:S04]  /*0c60*/  @!P1 SHF.R.S32.HI R3, RZ, 0x1, R3 ;  /* 0x00000001ff039819 */ /* 0x000fc80000011403 */
[----:B------:R-:W-:Y:S01]  /*0c70*/  @!P1 LEA R15, R3, R15, 0x14 ;  /* 0x0000000f030f9211 */ /* 0x000fe200078ea0ff */
[----:B------:R-:W-:-:S05]  /*0c80*/  @!P1 IMAD.IADD R8, R10, 0x1, -R3 ;  /* 0x000000010a089824 */ /* 0x000fca00078e0a03 */
[----:B------:R-:W-:Y:S01]  /*0c90*/  @!P1 LEA R9, R8, 0x3ff00000, 0x14 ;  /* 0x3ff0000008099811 */ /* 0x000fe200078ea0ff */
[----:B------:R-:W-:-:S06]  /*0ca0*/  @!P1 IMAD.MOV.U32 R8, RZ, RZ, RZ ;  /* 0x000000ffff089224 */ /* 0x000fcc00078e00ff */
[----:B------:R-:W-:-:S11]  /*0cb0*/  @!P1 DMUL R6, R14, R8 ;  /* 0x000000080e069228 */ /* 0x000fd60000000000 */
.L_x_5:
[----:B------:R-:W-:Y:S01]  /*0cc0*/  DFMA R12, R12, R6, R6 ;  /* 0x000000060c0c722b */ /* 0x000fe20000000006 */
[----:B------:R-:W-:Y:S01]  /*0cd0*/  IMAD.MOV.U32 R8, RZ, RZ, R0 ;  /* 0x000000ffff087224 */ /* 0x000fe200078e0000 */
[----:B------:R-:W-:Y:S01]  /*0ce0*/  DSETP.NEU.AND P0, PT, |R6|, +INF , PT ;  /* 0x7ff000000600742a */ /* 0x000fe20003f0d200 */
[----:B------:R-:W-:-:S07]  /*0cf0*/  IMAD.MOV.U32 R9, RZ, RZ, 0x0 ;  /* 0x00000000ff097424 */ /* 0x000fce00078e00ff */
[----:B------:R-:W-:Y:S02]  /*0d00*/  FSEL R6, R6, R12, !P0 ;  /* 0x0000000c06067208 */ /* 0x000fe40004000000 */
[----:B------:R-:W-:Y:S01]  /*0d10*/  FSEL R7, R7, R13, !P0 ;  /* 0x0000000d07077208 */ /* 0x000fe20004000000 */
[----:B------:R-:W-:Y:S06]  /*0d20*/  RET.REL.NODEC R8 `(_Z3kenPd) ;  /* 0xfffffff008b47950 */ /* 0x000fec0003c3ffff */
.L_x_6:
        /* <DEDUP_REMOVED lines=13> */
.L_x_7:


//--------------------- .nv.shared.reserved.0     --------------------------
	.section	.nv.shared.reserved.0,"aw",@nobits
	.weak		__nv_reservedSMEM_offset_0_alias
	.size		__nv_reservedSMEM_offset_0_alias, 0, 64
	.other		__nv_reservedSMEM_offset_0_alias,@"STO_CUDA_RESERVED_SHARED STV_DEFAULT"
__nv_reservedSMEM_offset_0_alias:
	.zero		0
	.zero		64


//--------------------- .nv.constant0._Z4ken2PdS_Pi --------------------------
	.section	.nv.constant0._Z4ken2PdS_Pi,"a",@progbits
	.sectionflags	@""
	.align	4
.nv.constant0._Z4ken2PdS_Pi:
	.zero		920


//--------------------- .nv.constant0._Z3kenPd    --------------------------
	.section	.nv.constant0._Z3kenPd,"a",@progbits
	.sectionflags	@""
	.align	4
.nv.constant0._Z3kenPd:
	.zero		904


//--------------------- SYMBOLS --------------------------

	.type		.nv.reservedSmem.offset0,@object
	.size		.nv.reservedSmem.offset0,0x4
